//
// Generated by NVIDIA NVVM Compiler
//
// Compiler Build ID: CL-36424714
// Cuda compilation tools, release 13.0, V13.0.88
// Based on NVVM 20.0.0
//

.version 9.0
.target sm_100
.address_size 64

	// .globl	_Z10mergeBig_kPiS_S_S_S_
// _ZZ10mergeBig_kPiS_S_S_S_E8A_shared has been demoted
// _ZZ10mergeBig_kPiS_S_S_S_E8B_shared has been demoted
// _ZZ10mergeBig_kPiS_S_S_S_E6biaisA has been demoted
// _ZZ10mergeBig_kPiS_S_S_S_E6biaisB has been demoted

.visible .entry _Z10mergeBig_kPiS_S_S_S_(
	.param .u64 .ptr .align 1 _Z10mergeBig_kPiS_S_S_S__param_0,
	.param .u64 .ptr .align 1 _Z10mergeBig_kPiS_S_S_S__param_1,
	.param .u64 .ptr .align 1 _Z10mergeBig_kPiS_S_S_S__param_2,
	.param .u64 .ptr .align 1 _Z10mergeBig_kPiS_S_S_S__param_3,
	.param .u64 .ptr .align 1 _Z10mergeBig_kPiS_S_S_S__param_4
)
{
	.reg .pred 	%p<23>;
	.reg .b32 	%r<101>;
	.reg .b64 	%rd<25>;
	// demoted variable
	.shared .align 4 .b8 _ZZ10mergeBig_kPiS_S_S_S_E8A_shared[4096];
	// demoted variable
	.shared .align 4 .b8 _ZZ10mergeBig_kPiS_S_S_S_E8B_shared[4096];
	// demoted variable
	.shared .align 4 .u32 _ZZ10mergeBig_kPiS_S_S_S_E6biaisA;
	// demoted variable
	.shared .align 4 .u32 _ZZ10mergeBig_kPiS_S_S_S_E6biaisB;
	ld.param.u64 	%rd6, [_Z10mergeBig_kPiS_S_S_S__param_0];
	ld.param.u64 	%rd7, [_Z10mergeBig_kPiS_S_S_S__param_1];
	ld.param.u64 	%rd8, [_Z10mergeBig_kPiS_S_S_S__param_2];
	ld.param.u64 	%rd9, [_Z10mergeBig_kPiS_S_S_S__param_3];
	ld.param.u64 	%rd10, [_Z10mergeBig_kPiS_S_S_S__param_4];
	cvta.to.global.u64 	%rd1, %rd8;
	cvta.to.global.u64 	%rd2, %rd10;
	cvta.to.global.u64 	%rd3, %rd9;
	mov.u32 	%r1, %ctaid.x;
	setp.eq.s32 	%p1, %r1, 63;
	@%p1 bra 	$L__BB0_3;
	setp.ne.s32 	%p2, %r1, 0;
	@%p2 bra 	$L__BB0_4;
	ld.global.u32 	%r91, [%rd3];
	ld.global.u32 	%r94, [%rd2];
	mov.b32 	%r92, 0;
	mov.u32 	%r93, %r92;
	bra.uni 	$L__BB0_5;
$L__BB0_3:
	ld.global.u32 	%r92, [%rd3+248];
	ld.global.u32 	%r93, [%rd2+248];
	mov.b32 	%r94, 65336;
	mov.b32 	%r91, 65536;
	bra.uni 	$L__BB0_5;
$L__BB0_4:
	add.s32 	%r50, %r1, -1;
	mul.wide.u32 	%rd11, %r50, 4;
	add.s64 	%rd12, %rd3, %rd11;
	ld.global.u32 	%r92, [%rd12];
	mul.wide.u32 	%rd13, %r1, 4;
	add.s64 	%rd14, %rd3, %rd13;
	ld.global.u32 	%r91, [%rd14];
	add.s64 	%rd15, %rd2, %rd11;
	ld.global.u32 	%r93, [%rd15];
	add.s64 	%rd16, %rd2, %rd13;
	ld.global.u32 	%r94, [%rd16];
$L__BB0_5:
	mov.u32 	%r14, %ntid.x;
	add.s32 	%r52, %r14, %r91;
	add.s32 	%r53, %r92, %r93;
	not.b32 	%r54, %r53;
	add.s32 	%r55, %r54, %r52;
	add.s32 	%r56, %r55, %r94;
	div.u32 	%r57, %r56, %r14;
	mov.b32 	%r95, 0;
	st.shared.u32 	[_ZZ10mergeBig_kPiS_S_S_S_E6biaisA], %r95;
	st.shared.u32 	[_ZZ10mergeBig_kPiS_S_S_S_E6biaisB], %r95;
	mov.u32 	%r15, %tid.x;
	add.s32 	%r16, %r92, %r15;
	shl.b32 	%r58, %r15, 2;
	mov.u32 	%r59, _ZZ10mergeBig_kPiS_S_S_S_E8A_shared;
	add.s32 	%r17, %r59, %r58;
	add.s32 	%r18, %r93, %r15;
	mov.u32 	%r60, _ZZ10mergeBig_kPiS_S_S_S_E8B_shared;
	add.s32 	%r19, %r60, %r58;
	add.s32 	%r20, %r18, %r92;
	max.s32 	%r21, %r57, 1;
	cvta.to.global.u64 	%rd4, %rd6;
	cvta.to.global.u64 	%rd5, %rd7;
$L__BB0_6:
	bar.sync 	0;
	ld.shared.u32 	%r61, [_ZZ10mergeBig_kPiS_S_S_S_E6biaisA];
	add.s32 	%r23, %r16, %r61;
	setp.ge.u32 	%p3, %r23, %r91;
	@%p3 bra 	$L__BB0_8;
	mul.wide.u32 	%rd17, %r23, 4;
	add.s64 	%rd18, %rd4, %rd17;
	ld.global.u32 	%r62, [%rd18];
	st.shared.u32 	[%r17], %r62;
$L__BB0_8:
	ld.shared.u32 	%r63, [_ZZ10mergeBig_kPiS_S_S_S_E6biaisB];
	add.s32 	%r24, %r18, %r63;
	setp.ge.u32 	%p4, %r24, %r94;
	@%p4 bra 	$L__BB0_10;
	mul.wide.u32 	%rd19, %r24, 4;
	add.s64 	%rd20, %rd5, %rd19;
	ld.global.u32 	%r64, [%rd20];
	st.shared.u32 	[%r19], %r64;
$L__BB0_10:
	bar.sync 	0;
	ld.shared.u32 	%r65, [_ZZ10mergeBig_kPiS_S_S_S_E6biaisA];
	add.s32 	%r66, %r92, %r65;
	sub.s32 	%r67, %r91, %r66;
	ld.shared.u32 	%r68, [_ZZ10mergeBig_kPiS_S_S_S_E6biaisB];
	add.s32 	%r69, %r93, %r68;
	sub.s32 	%r70, %r94, %r69;
	max.s32 	%r71, %r67, 0;
	setp.gt.s32 	%p5, %r67, %r14;
	selp.b32 	%r25, %r14, %r71, %p5;
	max.s32 	%r72, %r70, 0;
	setp.gt.s32 	%p6, %r70, %r14;
	selp.b32 	%r26, %r14, %r72, %p6;
	add.s32 	%r73, %r26, %r25;
	setp.ge.u32 	%p7, %r15, %r73;
	@%p7 bra 	$L__BB0_20;
	max.u32 	%r74, %r15, %r25;
	sub.s32 	%r96, %r74, %r25;
	min.u32 	%r98, %r15, %r25;
	mov.u32 	%r97, %r96;
$L__BB0_12:
	sub.s32 	%r75, %r98, %r96;
	abs.s32 	%r76, %r75;
	shr.u32 	%r77, %r76, 31;
	add.s32 	%r78, %r76, %r77;
	shr.s32 	%r79, %r78, 1;
	add.s32 	%r32, %r79, %r97;
	sub.s32 	%r33, %r98, %r79;
	setp.lt.s32 	%p8, %r33, 0;
	setp.gt.s32 	%p9, %r32, %r26;
	or.pred  	%p10, %p8, %p9;
	@%p10 bra 	$L__BB0_27;
	setp.eq.s32 	%p11, %r33, %r25;
	setp.eq.s32 	%p12, %r32, 0;
	or.pred  	%p13, %p11, %p12;
	shl.b32 	%r81, %r33, 2;
	add.s32 	%r34, %r59, %r81;
	shl.b32 	%r83, %r32, 2;
	add.s32 	%r35, %r60, %r83;
	@%p13 bra 	$L__BB0_15;
	ld.shared.u32 	%r85, [%r34];
	ld.shared.u32 	%r86, [%r35+-4];
	setp.le.s32 	%p14, %r85, %r86;
	@%p14 bra 	$L__BB0_27;
$L__BB0_15:
	setp.eq.s32 	%p15, %r32, %r26;
	setp.eq.s32 	%p16, %r33, 0;
	or.pred  	%p17, %p15, %p16;
	@%p17 bra 	$L__BB0_17;
	ld.shared.u32 	%r87, [%r34+-4];
	ld.shared.u32 	%r88, [%r35];
	setp.gt.s32 	%p18, %r87, %r88;
	@%p18 bra 	$L__BB0_26;
$L__BB0_17:
	mad.lo.s32 	%r36, %r95, %r14, %r20;
	setp.lt.s32 	%p19, %r33, %r25;
	@%p19 bra 	$L__BB0_22;
	ld.shared.u32 	%r100, [%r35];
$L__BB0_19:
	mul.wide.s32 	%rd21, %r36, 4;
	add.s64 	%rd22, %rd1, %rd21;
	st.global.u32 	[%rd22], %r100;
	atom.shared.add.u32 	%r89, [_ZZ10mergeBig_kPiS_S_S_S_E6biaisB], 1;
$L__BB0_20:
	add.s32 	%r95, %r95, 1;
	setp.ne.s32 	%p22, %r95, %r21;
	@%p22 bra 	$L__BB0_6;
	ret;
$L__BB0_22:
	setp.ne.s32 	%p20, %r32, %r26;
	@%p20 bra 	$L__BB0_24;
	ld.shared.u32 	%r99, [%r34];
	bra.uni 	$L__BB0_25;
$L__BB0_24:
	ld.shared.u32 	%r99, [%r34];
	ld.shared.u32 	%r100, [%r35];
	setp.gt.s32 	%p21, %r99, %r100;
	@%p21 bra 	$L__BB0_19;
$L__BB0_25:
	mul.wide.s32 	%rd23, %r36, 4;
	add.s64 	%rd24, %rd1, %rd23;
	st.global.u32 	[%rd24], %r99;
	atom.shared.add.u32 	%r90, [_ZZ10mergeBig_kPiS_S_S_S_E6biaisA], 1;
	bra.uni 	$L__BB0_20;
$L__BB0_26:
	add.s32 	%r98, %r33, -1;
	add.s32 	%r97, %r32, 1;
	bra.uni 	$L__BB0_12;
$L__BB0_27:
	add.s32 	%r96, %r33, 1;
	bra.uni 	$L__BB0_12;

}
	// .globl	_Z9pathBig_kPiS_S_S_S_
.visible .entry _Z9pathBig_kPiS_S_S_S_(
	.param .u64 .ptr .align 1 _Z9pathBig_kPiS_S_S_S__param_0,
	.param .u64 .ptr .align 1 _Z9pathBig_kPiS_S_S_S__param_1,
	.param .u64 .ptr .align 1 _Z9pathBig_kPiS_S_S_S__param_2,
	.param .u64 .ptr .align 1 _Z9pathBig_kPiS_S_S_S__param_3,
	.param .u64 .ptr .align 1 _Z9pathBig_kPiS_S_S_S__param_4
)
{
	.reg .pred 	%p<17>;
	.reg .b32 	%r<36>;
	.reg .b64 	%rd<24>;

	ld.param.u64 	%rd9, [_Z9pathBig_kPiS_S_S_S__param_0];
	ld.param.u64 	%rd6, [_Z9pathBig_kPiS_S_S_S__param_1];
	ld.param.u64 	%rd10, [_Z9pathBig_kPiS_S_S_S__param_2];
	ld.param.u64 	%rd7, [_Z9pathBig_kPiS_S_S_S__param_3];
	ld.param.u64 	%rd8, [_Z9pathBig_kPiS_S_S_S__param_4];
	cvta.to.global.u64 	%rd1, %rd10;
	cvta.to.global.u64 	%rd2, %rd9;
	mov.u32 	%r1, %ctaid.x;
	mul.lo.s32 	%r2, %r1, 2044;
	setp.eq.s32 	%p1, %r1, 63;
	@%p1 bra 	$L__BB1_15;
	add.s32 	%r19, %r2, 2044;
	setp.gt.s32 	%p2, %r19, 65536;
	add.s32 	%r20, %r2, -63492;
	selp.b32 	%r31, %r20, 0, %p2;
	min.s32 	%r33, %r19, 65536;
	cvta.to.global.u64 	%rd3, %rd6;
	mov.u32 	%r32, %r31;
$L__BB1_2:
	sub.s32 	%r21, %r33, %r31;
	abs.s32 	%r22, %r21;
	shr.u32 	%r23, %r22, 31;
	add.s32 	%r24, %r22, %r23;
	shr.s32 	%r25, %r24, 1;
	add.s32 	%r8, %r25, %r32;
	sub.s32 	%r9, %r33, %r25;
	setp.lt.s32 	%p3, %r9, 0;
	setp.gt.s32 	%p4, %r8, 65336;
	or.pred  	%p5, %p3, %p4;
	@%p5 bra 	$L__BB1_17;
	setp.eq.s32 	%p6, %r9, 65536;
	setp.eq.s32 	%p7, %r8, 0;
	or.pred  	%p8, %p6, %p7;
	mul.wide.u32 	%rd11, %r9, 4;
	add.s64 	%rd4, %rd2, %rd11;
	mul.wide.s32 	%rd12, %r8, 4;
	add.s64 	%rd5, %rd3, %rd12;
	@%p8 bra 	$L__BB1_5;
	ld.global.u32 	%r27, [%rd4];
	ld.global.u32 	%r28, [%rd5+-4];
	setp.le.s32 	%p9, %r27, %r28;
	@%p9 bra 	$L__BB1_17;
$L__BB1_5:
	setp.eq.s32 	%p10, %r8, 65336;
	setp.eq.s32 	%p11, %r9, 0;
	or.pred  	%p12, %p10, %p11;
	@%p12 bra 	$L__BB1_7;
	add.s32 	%r33, %r9, -1;
	mul.wide.u32 	%rd13, %r33, 4;
	add.s64 	%rd14, %rd2, %rd13;
	ld.global.u32 	%r29, [%rd14];
	ld.global.u32 	%r30, [%rd5];
	setp.gt.s32 	%p13, %r29, %r30;
	@%p13 bra 	$L__BB1_16;
$L__BB1_7:
	setp.lt.u32 	%p14, %r9, 65536;
	@%p14 bra 	$L__BB1_10;
	ld.global.u32 	%r35, [%rd5];
$L__BB1_9:
	mul.wide.s32 	%rd15, %r2, 4;
	add.s64 	%rd16, %rd1, %rd15;
	st.global.u32 	[%rd16+8176], %r35;
	bra.uni 	$L__BB1_14;
$L__BB1_10:
	setp.ne.s32 	%p15, %r8, 65336;
	@%p15 bra 	$L__BB1_12;
	ld.global.u32 	%r34, [%rd4];
	bra.uni 	$L__BB1_13;
$L__BB1_12:
	ld.global.u32 	%r34, [%rd4];
	ld.global.u32 	%r35, [%rd5];
	setp.gt.s32 	%p16, %r34, %r35;
	@%p16 bra 	$L__BB1_9;
$L__BB1_13:
	mul.wide.s32 	%rd17, %r2, 4;
	add.s64 	%rd18, %rd1, %rd17;
	st.global.u32 	[%rd18+8176], %r34;
$L__BB1_14:
	cvta.to.global.u64 	%rd19, %rd7;
	mul.wide.u32 	%rd20, %r1, 4;
	add.s64 	%rd21, %rd19, %rd20;
	st.global.u32 	[%rd21], %r9;
	cvta.to.global.u64 	%rd22, %rd8;
	add.s64 	%rd23, %rd22, %rd20;
	st.global.u32 	[%rd23], %r8;
$L__BB1_15:
	ret;
$L__BB1_16:
	add.s32 	%r32, %r8, 1;
	bra.uni 	$L__BB1_2;
$L__BB1_17:
	add.s32 	%r31, %r9, 1;
	bra.uni 	$L__BB1_2;

}


// ===== COMPILED SASS (sm_100) =====

	.target	sm_100

	.elftype	@"ET_EXEC"


//--------------------- .note.nv.tkinfo           --------------------------
	.section	.note.nv.tkinfo,"",@"SHT_NOTE"
	.sectionflags	@"SHF_NOTE_NV_TKINFO"
	.tkinfo
        /*0018*/ 	.word	0x00000002
        /*0030*/ 	.string	""
        /*0030*/ 	.string	"ptxas"
        /*0030*/ 	.string	"Cuda compilation tools, release 13.0, V13.0.88"
        /*0030*/ 	.string	"Build cuda_13.0.r13.0/compiler.36424714_0"
        /*0030*/ 	.string	"-arch sm_100 -m 64 "



//--------------------- .note.nv.cuinfo           --------------------------
	.section	.note.nv.cuinfo,"",@"SHT_NOTE"
	.sectionflags	@"SHF_NOTE_NV_CUINFO"
        /*0018*/ 	.short	0x0002
        /*001a*/ 	.short	0x0064
        /*001c*/ 	.short	0x0082
	.zero		2


//--------------------- .nv.info                  --------------------------
	.section	.nv.info,"",@"SHT_CUDA_INFO"
	.align	4


	//----- nvinfo : EIATTR_REGCOUNT
	.align		4
        /*0000*/ 	.byte	0x04, 0x2f
        /*0002*/ 	.short	(.L_1 - .L_0)
	.align		4
.L_0:
        /*0004*/ 	.word	index@(_Z10mergeBig_kPiS_S_S_S_)
        /*0008*/ 	.word	0x0000001a


	//----- nvinfo : EIATTR_FRAME_SIZE
	.align		4
.L_1:
        /*000c*/ 	.byte	0x04, 0x11
        /*000e*/ 	.short	(.L_3 - .L_2)
	.align		4
.L_2:
        /*0010*/ 	.word	index@(_Z10mergeBig_kPiS_S_S_S_)
        /*0014*/ 	.word	0x00000000


	//----- nvinfo : EIATTR_REGCOUNT
	.align		4
.L_3:
        /*0018*/ 	.byte	0x04, 0x2f
        /*001a*/ 	.short	(.L_5 - .L_4)
	.align		4
.L_4:
        /*001c*/ 	.word	index@(_Z9pathBig_kPiS_S_S_S_)
        /*0020*/ 	.word	0x00000014


	//----- nvinfo : EIATTR_FRAME_SIZE
	.align		4
.L_5:
        /*0024*/ 	.byte	0x04, 0x11
        /*0026*/ 	.short	(.L_7 - .L_6)
	.align		4
.L_6:
        /*0028*/ 	.word	index@(_Z9pathBig_kPiS_S_S_S_)
        /*002c*/ 	.word	0x00000000


	//----- nvinfo : EIATTR_MIN_STACK_SIZE
	.align		4
.L_7:
        /*0030*/ 	.byte	0x04, 0x12
        /*0032*/ 	.short	(.L_9 - .L_8)
	.align		4
.L_8:
        /*0034*/ 	.word	index@(_Z9pathBig_kPiS_S_S_S_)
        /*0038*/ 	.word	0x00000000


	//----- nvinfo : EIATTR_MIN_STACK_SIZE
	.align		4
.L_9:
        /*003c*/ 	.byte	0x04, 0x12
        /*003e*/ 	.short	(.L_11 - .L_10)
	.align		4
.L_10:
        /*0040*/ 	.word	index@(_Z10mergeBig_kPiS_S_S_S_)
        /*0044*/ 	.word	0x00000000
.L_11:


//--------------------- .nv.compat                --------------------------
	.section	.nv.compat,"",@"SHT_CUDA_COMPAT_INFO"
	.align	4
        /*0000*/ 	.byte	0x02, 0x09, 0x00, 0x00, 0x02, 0x02, 0x01, 0x00, 0x02, 0x05, 0x05, 0x00, 0x03, 0x07, 0x01, 0x01
        /*0010*/ 	.byte	0x02, 0x03, 0x00, 0x00, 0x02, 0x06, 0x01, 0x00, 0x04, 0x0b, 0x08, 0x00, 0x09, 0x00, 0x00, 0x00
        /*0020*/ 	.byte	0x00, 0x00, 0x00, 0x00


//--------------------- .nv.info._Z9pathBig_kPiS_S_S_S_ --------------------------
	.section	.nv.info._Z9pathBig_kPiS_S_S_S_,"",@"SHT_CUDA_INFO"
	.sectionflags	@""
	.align	4


	//----- nvinfo : EIATTR_CUDA_API_VERSION
	.align		4
        /*0000*/ 	.byte	0x04, 0x37
        /*0002*/ 	.short	(.L_13 - .L_12)
.L_12:
        /*0004*/ 	.word	0x00000082


	//----- nvinfo : EIATTR_KPARAM_INFO
	.align		4
.L_13:
        /*0008*/ 	.byte	0x04, 0x17
        /*000a*/ 	.short	(.L_15 - .L_14)
.L_14:
        /*000c*/ 	.word	0x00000000
        /*0010*/ 	.short	0x0004
        /*0012*/ 	.short	0x0020
        /*0014*/ 	.byte	0x00, 0xf5, 0x21, 0x00


	//----- nvinfo : EIATTR_KPARAM_INFO
	.align		4
.L_15:
        /*0018*/ 	.byte	0x04, 0x17
        /*001a*/ 	.short	(.L_17 - .L_16)
.L_16:
        /*001c*/ 	.word	0x00000000
        /*0020*/ 	.short	0x0003
        /*0022*/ 	.short	0x0018
        /*0024*/ 	.byte	0x00, 0xf5, 0x21, 0x00


	//----- nvinfo : EIATTR_KPARAM_INFO
	.align		4
.L_17:
        /*0028*/ 	.byte	0x04, 0x17
        /*002a*/ 	.short	(.L_19 - .L_18)
.L_18:
        /*002c*/ 	.word	0x00000000
        /*0030*/ 	.short	0x0002
        /*0032*/ 	.short	0x0010
        /*0034*/ 	.byte	0x00, 0xf5, 0x21, 0x00


	//----- nvinfo : EIATTR_KPARAM_INFO
	.align		4
.L_19:
        /*0038*/ 	.byte	0x04, 0x17
        /*003a*/ 	.short	(.L_21 - .L_20)
.L_20:
        /*003c*/ 	.word	0x00000000
        /*0040*/ 	.short	0x0001
        /*0042*/ 	.short	0x0008
        /*0044*/ 	.byte	0x00, 0xf5, 0x21, 0x00


	//----- nvinfo : EIATTR_KPARAM_INFO
	.align		4
.L_21:
        /*0048*/ 	.byte	0x04, 0x17
        /*004a*/ 	.short	(.L_23 - .L_22)
.L_22:
        /*004c*/ 	.word	0x00000000
        /*0050*/ 	.short	0x0000
        /*0052*/ 	.short	0x0000
        /*0054*/ 	.byte	0x00, 0xf5, 0x21, 0x00


	//----- nvinfo : EIATTR_SPARSE_MMA_MASK
	.align		4
.L_23:
        /*0058*/ 	.byte	0x03, 0x50
        /*005a*/ 	.short	0x0000


	//----- nvinfo : EIATTR_MAXREG_COUNT
	.align		4
        /*005c*/ 	.byte	0x03, 0x1b
        /*005e*/ 	.short	0x00ff


	//----- nvinfo : EIATTR_MERCURY_ISA_VERSION
	.align		4
        /*0060*/ 	.byte	0x03, 0x5f
        /*0062*/ 	.short	0x0101


	//----- nvinfo : EIATTR_VRC_CTA_INIT_COUNT
	.align		4
        /*0064*/ 	.byte	0x02, 0x4a
	.zero		1
	.zero		1


	//----- nvinfo : EIATTR_EXIT_INSTR_OFFSETS
	.align		4
        /*0068*/ 	.byte	0x04, 0x1c
        /*006a*/ 	.short	(.L_25 - .L_24)


	//   ....[0]....
.L_24:
        /*006c*/ 	.word	0x00000030


	//   ....[1]....
        /*0070*/ 	.word	0x00000450


	//----- nvinfo : EIATTR_CBANK_PARAM_SIZE
	.align		4
.L_25:
        /*0074*/ 	.byte	0x03, 0x19
        /*0076*/ 	.short	0x0028


	//----- nvinfo : EIATTR_PARAM_CBANK
	.align		4
        /*0078*/ 	.byte	0x04, 0x0a
        /*007a*/ 	.short	(.L_27 - .L_26)
	.align		4
.L_26:
        /*007c*/ 	.word	index@(.nv.constant0._Z9pathBig_kPiS_S_S_S_)
        /*0080*/ 	.short	0x0380
        /*0082*/ 	.short	0x0028


	//----- nvinfo : EIATTR_SW_WAR
	.align		4
.L_27:
        /*0084*/ 	.byte	0x04, 0x36
        /*0086*/ 	.short	(.L_29 - .L_28)
.L_28:
        /*0088*/ 	.word	0x00000008
.L_29:


//--------------------- .nv.info._Z10mergeBig_kPiS_S_S_S_ --------------------------
	.section	.nv.info._Z10mergeBig_kPiS_S_S_S_,"",@"SHT_CUDA_INFO"
	.sectionflags	@""
	.align	4


	//----- nvinfo : EIATTR_CUDA_API_VERSION
	.align		4
        /*0000*/ 	.byte	0x04, 0x37
        /*0002*/ 	.short	(.L_31 - .L_30)
.L_30:
        /*0004*/ 	.word	0x00000082


	//----- nvinfo : EIATTR_KPARAM_INFO
	.align		4
.L_31:
        /*0008*/ 	.byte	0x04, 0x17
        /*000a*/ 	.short	(.L_33 - .L_32)
.L_32:
        /*000c*/ 	.word	0x00000000
        /*0010*/ 	.short	0x0004
        /*0012*/ 	.short	0x0020
        /*0014*/ 	.byte	0x00, 0xf5, 0x21, 0x00


	//----- nvinfo : EIATTR_KPARAM_INFO
	.align		4
.L_33:
        /*0018*/ 	.byte	0x04, 0x17
        /*001a*/ 	.short	(.L_35 - .L_34)
.L_34:
        /*001c*/ 	.word	0x00000000
        /*0020*/ 	.short	0x0003
        /*0022*/ 	.short	0x0018
        /*0024*/ 	.byte	0x00, 0xf5, 0x21, 0x00


	//----- nvinfo : EIATTR_KPARAM_INFO
	.align		4
.L_35:
        /*0028*/ 	.byte	0x04, 0x17
        /*002a*/ 	.short	(.L_37 - .L_36)
.L_36:
        /*002c*/ 	.word	0x00000000
        /*0030*/ 	.short	0x0002
        /*0032*/ 	.short	0x0010
        /*0034*/ 	.byte	0x00, 0xf5, 0x21, 0x00


	//----- nvinfo : EIATTR_KPARAM_INFO
	.align		4
.L_37:
        /*0038*/ 	.byte	0x04, 0x17
        /*003a*/ 	.short	(.L_39 - .L_38)
.L_38:
        /*003c*/ 	.word	0x00000000
        /*0040*/ 	.short	0x0001
        /*0042*/ 	.short	0x0008
        /*0044*/ 	.byte	0x00, 0xf5, 0x21, 0x00


	//----- nvinfo : EIATTR_KPARAM_INFO
	.align		4
.L_39:
        /*0048*/ 	.byte	0x04, 0x17
        /*004a*/ 	.short	(.L_41 - .L_40)
.L_40:
        /*004c*/ 	.word	0x00000000
        /*0050*/ 	.short	0x0000
        /*0052*/ 	.short	0x0000
        /*0054*/ 	.byte	0x00, 0xf5, 0x21, 0x00


	//----- nvinfo : EIATTR_SPARSE_MMA_MASK
	.align		4
.L_41:
        /*0058*/ 	.byte	0x03, 0x50
        /*005a*/ 	.short	0x0000


	//----- nvinfo : EIATTR_MAXREG_COUNT
	.align		4
        /*005c*/ 	.byte	0x03, 0x1b
        /*005e*/ 	.short	0x00ff


	//----- nvinfo : EIATTR_NUM_BARRIERS
	.align		4
        /*0060*/ 	.byte	0x02, 0x4c
        /*0062*/ 	.byte	0x01
	.zero		1


	//----- nvinfo : EIATTR_MERCURY_ISA_VERSION
	.align		4
        /*0064*/ 	.byte	0x03, 0x5f
        /*0066*/ 	.short	0x0101


	//----- nvinfo : EIATTR_VRC_CTA_INIT_COUNT
	.align		4
        /*0068*/ 	.byte	0x02, 0x4a
	.zero		1
	.zero		1


	//----- nvinfo : EIATTR_EXIT_INSTR_OFFSETS
	.align		4
        /*006c*/ 	.byte	0x04, 0x1c
        /*006e*/ 	.short	(.L_43 - .L_42)


	//   ....[0]....
.L_42:
        /*0070*/ 	.word	0x00000b60


	//----- nvinfo : EIATTR_CRS_STACK_SIZE
	.align		4
.L_43:
        /*0074*/ 	.byte	0x04, 0x1e
        /*0076*/ 	.short	(.L_45 - .L_44)
.L_44:
        /*0078*/ 	.word	0x00000000


	//----- nvinfo : EIATTR_CBANK_PARAM_SIZE
	.align		4
.L_45:
        /*007c*/ 	.byte	0x03, 0x19
        /*007e*/ 	.short	0x0028


	//----- nvinfo : EIATTR_PARAM_CBANK
	.align		4
        /*0080*/ 	.byte	0x04, 0x0a
        /*0082*/ 	.short	(.L_47 - .L_46)
	.align		4
.L_46:
        /*0084*/ 	.word	index@(.nv.constant0._Z10mergeBig_kPiS_S_S_S_)
        /*0088*/ 	.short	0x0380
        /*008a*/ 	.short	0x0028


	//----- nvinfo : EIATTR_SW_WAR
	.align		4
.L_47:
        /*008c*/ 	.byte	0x04, 0x36
        /*008e*/ 	.short	(.L_49 - .L_48)
.L_48:
        /*0090*/ 	.word	0x00000008
.L_49:


//--------------------- .nv.callgraph             --------------------------
	.section	.nv.callgraph,"",@"SHT_CUDA_CALLGRAPH"
	.align	4
	.sectionentsize	8
	.align		4
        /*0000*/ 	.word	0x00000000
	.align		4
        /*0004*/ 	.word	0xffffffff
	.align		4
        /*0008*/ 	.word	0x00000000
	.align		4
        /*000c*/ 	.word	0xfffffffe
	.align		4
        /*0010*/ 	.word	0x00000000
	.align		4
        /*0014*/ 	.word	0xfffffffd
	.align		4
        /*0018*/ 	.word	0x00000000
	.align		4
        /*001c*/ 	.word	0xfffffffc


//--------------------- .text._Z9pathBig_kPiS_S_S_S_ --------------------------
	.section	.text._Z9pathBig_kPiS_S_S_S_,"ax",@progbits
	.align	128
        .global         _Z9pathBig_kPiS_S_S_S_
        .type           _Z9pathBig_kPiS_S_S_S_,@function
        .size           _Z9pathBig_kPiS_S_S_S_,(.L_x_31 - _Z9pathBig_kPiS_S_S_S_)
        .other          _Z9pathBig_kPiS_S_S_S_,@"STO_CUDA_ENTRY STV_DEFAULT"
_Z9pathBig_kPiS_S_S_S_:
.text._Z9pathBig_kPiS_S_S_S_:
[----:B------:R-:W-:Y:S01]  /*0000*/  LDC R1, c[0x0][0x37c] ;  /* 0x0000df00ff017b82 */ /* 0x000fe20000000800 */
[----:B------:R-:W0:Y:S02]  /*0010*/  S2R R3, SR_CTAID.X ;  /* 0x0000000000037919 */ /* 0x000e240000002500 */
[----:B0-----:R-:W-:-:S13]  /*0020*/  ISETP.NE.AND P0, PT, R3, 0x3f, PT ;  /* 0x0000003f0300780c */ /* 0x001fda0003f05270 */
[----:B------:R-:W-:Y:S05]  /*0030*/  @!P0 EXIT ;  /* 0x000000000000894d */ /* 0x000fea0003800000 */
[----:B------:R-:W0:Y:S01]  /*0040*/  LDC.64 R4, c[0x0][0x380] ;  /* 0x0000e000ff047b82 */ /* 0x000e220000000a00 */
[----:B------:R-:W-:Y:S01]  /*0050*/  IMAD R12, R3, 0x7fc, RZ ;  /* 0x000007fc030c7824 */ /* 0x000fe200078e02ff */
[----:B------:R-:W1:Y:S03]  /*0060*/  LDCU.64 UR4, c[0x0][0x358] ;  /* 0x00006b00ff0477ac */ /* 0x000e660008000a00 */
[C---:B------:R-:W-:Y:S02]  /*0070*/  VIADD R0, R12.reuse, 0x7fc ;  /* 0x000007fc0c007836 */ /* 0x040fe40000000000 */
[----:B------:R-:W-:Y:S01]  /*0080*/  VIADD R2, R12, 0xffff07fc ;  /* 0xffff07fc0c027836 */ /* 0x000fe20000000000 */
[----:B------:R-:W2:Y:S02]  /*0090*/  LDC.64 R6, c[0x0][0x388] ;  /* 0x0000e200ff067b82 */ /* 0x000ea40000000a00 */
[----:B------:R-:W-:-:S02]  /*00a0*/  ISETP.GT.AND P0, PT, R0, 0x10000, PT ;  /* 0x000100000000780c */ /* 0x000fc40003f04270 */
[----:B------:R-:W-:Y:S02]  /*00b0*/  VIMNMX R16, PT, PT, R0, 0x10000, PT ;  /* 0x0001000000107848 */ /* 0x000fe40003fe0100 */
[----:B------:R-:W-:-:S05]  /*00c0*/  SEL R13, R2, RZ, P0 ;  /* 0x000000ff020d7207 */ /* 0x000fca0000000000 */
[----:B------:R-:W-:-:S07]  /*00d0*/  IMAD.MOV.U32 R17, RZ, RZ, R13 ;  /* 0x000000ffff117224 */ /* 0x000fce00078e000d */
.L_x_2:
[----:B------:R-:W-:-:S05]  /*00e0*/  IMAD.IADD R0, R16, 0x1, -R13 ;  /* 0x0000000110007824 */ /* 0x000fca00078e0a0d */
[----:B------:R-:W-:-:S04]  /*00f0*/  IABS R0, R0 ;  /* 0x0000000000007213 */ /* 0x000fc80000000000 */
[----:B------:R-:W-:-:S04]  /*0100*/  LEA.HI R0, R0, R0, RZ, 0x1 ;  /* 0x0000000000007211 */ /* 0x000fc800078f08ff */
[----:B------:R-:W-:-:S05]  /*0110*/  SHF.R.S32.HI R2, RZ, 0x1, R0 ;  /* 0x00000001ff027819 */ /* 0x000fca0000011400 */
[--C-:B------:R-:W-:Y:S02]  /*0120*/  IMAD.IADD R0, R17, 0x1, R2.reuse ;  /* 0x0000000111007824 */ /* 0x100fe400078e0202 */
[----:B------:R-:W-:-:S03]  /*0130*/  IMAD.IADD R2, R16, 0x1, -R2 ;  /* 0x0000000110027824 */ /* 0x000fc600078e0a02 */
[----:B------:R-:W-:-:S04]  /*0140*/  ISETP.GT.AND P0, PT, R0, 0xff38, PT ;  /* 0x0000ff380000780c */ /* 0x000fc80003f04270 */
[----:B------:R-:W-:-:S13]  /*0150*/  ISETP.LT.OR P0, PT, R2, RZ, P0 ;  /* 0x000000ff0200720c */ /* 0x000fda0000701670 */
[----:B------:R-:W-:Y:S05]  /*0160*/  @P0 BRA `(.L_x_0) ;  /* 0x0000000000240947 */ /* 0x000fea0003800000 */
[----:B------:R-:W-:Y:S01]  /*0170*/  ISETP.NE.AND P0, PT, R0, RZ, PT ;  /* 0x000000ff0000720c */ /* 0x000fe20003f05270 */
[----:B0-----:R-:W-:-:S03]  /*0180*/  IMAD.WIDE.U32 R10, R2, 0x4, R4 ;  /* 0x00000004020a7825 */ /* 0x001fc600078e0004 */
[----:B------:R-:W-:Y:S01]  /*0190*/  ISETP.EQ.OR P0, PT, R2, 0x10000, !P0 ;  /* 0x000100000200780c */ /* 0x000fe20004702670 */
[----:B--2---:R-:W-:-:S12]  /*01a0*/  IMAD.WIDE R8, R0, 0x4, R6 ;  /* 0x0000000400087825 */ /* 0x004fd800078e0206 */
[----:B------:R-:W-:Y:S05]  /*01b0*/  @P0 BRA `(.L_x_1) ;  /* 0x0000000000180947 */ /* 0x000fea0003800000 */
[----:B-1----:R-:W2:Y:S04]  /*01c0*/  LDG.E R14, desc[UR4][R10.64] ;  /* 0x000000040a0e7981 */ /* 0x002ea8000c1e1900 */
[----:B------:R-:W2:Y:S02]  /*01d0*/  LDG.E R15, desc[UR4][R8.64+-0x4] ;  /* 0xfffffc04080f7981 */ /* 0x000ea4000c1e1900 */
[----:B--2---:R-:W-:-:S13]  /*01e0*/  ISETP.GT.AND P0, PT, R14, R15, PT ;  /* 0x0000000f0e00720c */ /* 0x004fda0003f04270 */
[----:B------:R-:W-:Y:S05]  /*01f0*/  @P0 BRA `(.L_x_1) ;  /* 0x0000000000080947 */ /* 0x000fea0003800000 */
.L_x_0:
[----:B------:R-:W-:Y:S01]  /*0200*/  VIADD R13, R2, 0x1 ;  /* 0x00000001020d7836 */ /* 0x000fe20000000000 */
[----:B------:R-:W-:Y:S06]  /*0210*/  BRA `(.L_x_2) ;  /* 0xfffffffc00b07947 */ /* 0x000fec000383ffff */
.L_x_1:
[----:B------:R-:W-:-:S04]  /*0220*/  ISETP.NE.AND P0, PT, R2, RZ, PT ;  /* 0x000000ff0200720c */ /* 0x000fc80003f05270 */
[----:B------:R-:W-:-:S13]  /*0230*/  ISETP.EQ.OR P0, PT, R0, 0xff38, !P0 ;  /* 0x0000ff380000780c */ /* 0x000fda0004702670 */
[----:B------:R-:W-:Y:S05]  /*0240*/  @P0 BRA `(.L_x_3) ;  /* 0x00000000001c0947 */ /* 0x000fea0003800000 */
[----:B------:R-:W-:Y:S01]  /*0250*/  VIADD R16, R2, 0xffffffff ;  /* 0xffffffff02107836 */ /* 0x000fe20000000000 */
[----:B-1----:R-:W2:Y:S03]  /*0260*/  LDG.E R17, desc[UR4][R8.64] ;  /* 0x0000000408117981 */ /* 0x002ea6000c1e1900 */
[----:B------:R-:W-:-:S06]  /*0270*/  IMAD.WIDE.U32 R14, R16, 0x4, R4 ;  /* 0x00000004100e7825 */ /* 0x000fcc00078e0004 */
[----:B------:R-:W2:Y:S02]  /*0280*/  LDG.E R14, desc[UR4][R14.64] ;  /* 0x000000040e0e7981 */ /* 0x000ea4000c1e1900 */
[----:B--2---:R-:W-:-:S13]  /*0290*/  ISETP.GT.AND P0, PT, R14, R17, PT ;  /* 0x000000110e00720c */ /* 0x004fda0003f04270 */
[----:B------:R-:W-:Y:S01]  /*02a0*/  @P0 VIADD R17, R0, 0x1 ;  /* 0x0000000100110836 */ /* 0x000fe20000000000 */
[----:B------:R-:W-:Y:S06]  /*02b0*/  @P0 BRA `(.L_x_2) ;  /* 0xfffffffc00880947 */ /* 0x000fec000383ffff */
.L_x_3:
[----:B------:R-:W-:-:S13]  /*02c0*/  ISETP.GE.U32.AND P0, PT, R2, 0x10000, PT ;  /* 0x000100000200780c */ /* 0x000fda0003f06070 */
[----:B------:R-:W-:Y:S05]  /*02d0*/  @!P0 BRA `(.L_x_4) ;  /* 0x0000000000088947 */ /* 0x000fea0003800000 */
[----:B-1----:R0:W5:Y:S01]  /*02e0*/  LDG.E R9, desc[UR4][R8.64] ;  /* 0x0000000408097981 */ /* 0x002162000c1e1900 */
[----:B------:R-:W-:Y:S05]  /*02f0*/  BRA `(.L_x_5) ;  /* 0x0000000000307947 */ /* 0x000fea0003800000 */
.L_x_4:
[----:B------:R-:W-:-:S13]  /*0300*/  ISETP.NE.AND P0, PT, R0, 0xff38, PT ;  /* 0x0000ff380000780c */ /* 0x000fda0003f05270 */
[----:B------:R-:W-:Y:S05]  /*0310*/  @P0 BRA `(.L_x_6) ;  /* 0x0000000000080947 */ /* 0x000fea0003800000 */
[----:B-1----:R0:W5:Y:S01]  /*0320*/  LDG.E R11, desc[UR4][R10.64] ;  /* 0x000000040a0b7981 */ /* 0x002162000c1e1900 */
[----:B------:R-:W-:Y:S05]  /*0330*/  BRA `(.L_x_7) ;  /* 0x0000000000107947 */ /* 0x000fea0003800000 */
.L_x_6:
[----:B-1----:R-:W2:Y:S04]  /*0340*/  LDG.E R11, desc[UR4][R10.64] ;  /* 0x000000040a0b7981 */ /* 0x002ea8000c1e1900 */
[----:B------:R-:W2:Y:S02]  /*0350*/  LDG.E R9, desc[UR4][R8.64] ;  /* 0x0000000408097981 */ /* 0x000ea4000c1e1900 */
[----:B--2---:R-:W-:-:S13]  /*0360*/  ISETP.GT.AND P0, PT, R11, R9, PT ;  /* 0x000000090b00720c */ /* 0x004fda0003f04270 */
[----:B------:R-:W-:Y:S05]  /*0370*/  @P0 BRA `(.L_x_5) ;  /* 0x0000000000100947 */ /* 0x000fea0003800000 */
.L_x_7:
[----:B------:R-:W1:Y:S02]  /*0380*/  LDC.64 R4, c[0x0][0x390] ;  /* 0x0000e400ff047b82 */ /* 0x000e640000000a00 */
[----:B-1----:R-:W-:-:S05]  /*0390*/  IMAD.WIDE R12, R12, 0x4, R4 ;  /* 0x000000040c0c7825 */ /* 0x002fca00078e0204 */
[----:B-----5:R1:W-:Y:S01]  /*03a0*/  STG.E desc[UR4][R12.64+0x1ff0], R11 ;  /* 0x001ff00b0c007986 */ /* 0x0203e2000c101904 */
[----:B------:R-:W-:Y:S05]  /*03b0*/  BRA `(.L_x_8) ;  /* 0x00000000000c7947 */ /* 0x000fea0003800000 */
.L_x_5:
[----:B------:R-:W1:Y:S02]  /*03c0*/  LDC.64 R4, c[0x0][0x390] ;  /* 0x0000e400ff047b82 */ /* 0x000e640000000a00 */
[----:B-1----:R-:W-:-:S05]  /*03d0*/  IMAD.WIDE R4, R12, 0x4, R4 ;  /* 0x000000040c047825 */ /* 0x002fca00078e0204 */
[----:B-----5:R2:W-:Y:S02]  /*03e0*/  STG.E desc[UR4][R4.64+0x1ff0], R9 ;  /* 0x001ff00904007986 */ /* 0x0205e4000c101904 */
.L_x_8:
[----:B--2---:R-:W2:Y:S08]  /*03f0*/  LDC.64 R4, c[0x0][0x398] ;  /* 0x0000e600ff047b82 */ /* 0x004eb00000000a00 */
[----:B------:R-:W3:Y:S01]  /*0400*/  LDC.64 R6, c[0x0][0x3a0] ;  /* 0x0000e800ff067b82 */ /* 0x000ee20000000a00 */
[----:B--2---:R-:W-:-:S05]  /*0410*/  IMAD.WIDE.U32 R4, R3, 0x4, R4 ;  /* 0x0000000403047825 */ /* 0x004fca00078e0004 */
[----:B------:R-:W-:Y:S01]  /*0420*/  STG.E desc[UR4][R4.64], R2 ;  /* 0x0000000204007986 */ /* 0x000fe2000c101904 */
[----:B---3--:R-:W-:-:S05]  /*0430*/  IMAD.WIDE.U32 R6, R3, 0x4, R6 ;  /* 0x0000000403067825 */ /* 0x008fca00078e0006 */
[----:B------:R-:W-:Y:S01]  /*0440*/  STG.E desc[UR4][R6.64], R0 ;  /* 0x0000000006007986 */ /* 0x000fe2000c101904 */
[----:B------:R-:W-:Y:S05]  /*0450*/  EXIT ;  /* 0x000000000000794d */ /* 0x000fea0003800000 */
.L_x_9:
[----:B------:R-:W-:-:S00]  /*0460*/  BRA `(.L_x_9) ;  /* 0xfffffffc00fc7947 */ /* 0x000fc0000383ffff */
[----:B------:R-:W-:-:S00]  /*0470*/  NOP ;  /* 0x0000000000007918 */ /* 0x000fc00000000000 */
        /* <DEDUP_REMOVED lines=8> */
.L_x_31:


//--------------------- .text._Z10mergeBig_kPiS_S_S_S_ --------------------------
	.section	.text._Z10mergeBig_kPiS_S_S_S_,"ax",@progbits
	.align	128
        .global         _Z10mergeBig_kPiS_S_S_S_
        .type           _Z10mergeBig_kPiS_S_S_S_,@function
        .size           _Z10mergeBig_kPiS_S_S_S_,(.L_x_32 - _Z10mergeBig_kPiS_S_S_S_)
        .other          _Z10mergeBig_kPiS_S_S_S_,@"STO_CUDA_ENTRY STV_DEFAULT"
_Z10mergeBig_kPiS_S_S_S_:
.text._Z10mergeBig_kPiS_S_S_S_:
[----:B------:R-:W-:Y:S01]  /*0000*/  LDC R1, c[0x0][0x37c] ;  /* 0x0000df00ff017b82 */ /* 0x000fe20000000800 */
[----:B------:R-:W0:Y:S01]  /*0010*/  S2R R19, SR_CTAID.X ;  /* 0x0000000000137919 */ /* 0x000e220000002500 */
[----:B------:R-:W1:Y:S01]  /*0020*/  LDCU.64 UR10, c[0x0][0x358] ;  /* 0x00006b00ff0a77ac */ /* 0x000e620008000a00 */
[----:B0-----:R-:W-:-:S13]  /*0030*/  ISETP.NE.AND P0, PT, R19, 0x3f, PT ;  /* 0x0000003f1300780c */ /* 0x001fda0003f05270 */
[----:B-1----:R-:W-:Y:S05]  /*0040*/  @!P0 BRA `(.L_x_10) ;  /* 0x00000000004c8947 */ /* 0x002fea0003800000 */
[----:B------:R-:W-:-:S13]  /*0050*/  ISETP.NE.AND P0, PT, R19, RZ, PT ;  /* 0x000000ff1300720c */ /* 0x000fda0003f05270 */
[----:B------:R-:W0:Y:S08]  /*0060*/  @!P0 LDC.64 R6, c[0x0][0x398] ;  /* 0x0000e600ff068b82 */ /* 0x000e300000000a00 */
[----:B------:R-:W1:Y:S08]  /*0070*/  @!P0 LDC.64 R8, c[0x0][0x3a0] ;  /* 0x0000e800ff088b82 */ /* 0x000e700000000a00 */
[----:B------:R-:W2:Y:S01]  /*0080*/  @P0 LDC.64 R12, c[0x0][0x398] ;  /* 0x0000e600ff0c0b82 */ /* 0x000ea20000000a00 */
[----:B0-----:R3:W5:Y:S07]  /*0090*/  @!P0 LDG.E R3, desc[UR10][R6.64] ;  /* 0x0000000a06038981 */ /* 0x00176e000c1e1900 */
[----:B------:R-:W0:Y:S01]  /*00a0*/  @P0 LDC.64 R16, c[0x0][0x3a0] ;  /* 0x0000e800ff100b82 */ /* 0x000e220000000a00 */
[----:B-1----:R3:W5:Y:S01]  /*00b0*/  @!P0 LDG.E R0, desc[UR10][R8.64] ;  /* 0x0000000a08008981 */ /* 0x002762000c1e1900 */
[----:B------:R-:W-:-:S02]  /*00c0*/  @P0 VIADD R15, R19, 0xffffffff ;  /* 0xffffffff130f0836 */ /* 0x000fc40000000000 */
[----:B------:R-:W-:Y:S02]  /*00d0*/  @!P0 IMAD.MOV.U32 R2, RZ, RZ, RZ ;  /* 0x000000ffff028224 */ /* 0x000fe400078e00ff */
[----:B------:R-:W-:Y:S02]  /*00e0*/  @!P0 IMAD.MOV.U32 R5, RZ, RZ, RZ ;  /* 0x000000ffff058224 */ /* 0x000fe400078e00ff */
[----:B--2---:R-:W-:-:S04]  /*00f0*/  @P0 IMAD.WIDE.U32 R10, R15, 0x4, R12 ;  /* 0x000000040f0a0825 */ /* 0x004fc800078e000c */
[----:B------:R-:W-:Y:S01]  /*0100*/  @P0 IMAD.WIDE.U32 R12, R19, 0x4, R12 ;  /* 0x00000004130c0825 */ /* 0x000fe200078e000c */
[----:B------:R3:W5:Y:S03]  /*0110*/  @P0 LDG.E R2, desc[UR10][R10.64] ;  /* 0x0000000a0a020981 */ /* 0x000766000c1e1900 */
[----:B0-----:R-:W-:-:S04]  /*0120*/  @P0 IMAD.WIDE.U32 R14, R15, 0x4, R16 ;  /* 0x000000040f0e0825 */ /* 0x001fc800078e0010 */
[----:B------:R-:W-:Y:S01]  /*0130*/  @P0 IMAD.WIDE.U32 R16, R19, 0x4, R16 ;  /* 0x0000000413100825 */ /* 0x000fe200078e0010 */
[----:B------:R3:W5:Y:S04]  /*0140*/  @P0 LDG.E R5, desc[UR10][R14.64] ;  /* 0x0000000a0e050981 */ /* 0x000768000c1e1900 */
[----:B------:R3:W5:Y:S04]  /*0150*/  @P0 LDG.E R3, desc[UR10][R12.64] ;  /* 0x0000000a0c030981 */ /* 0x000768000c1e1900 */
[----:B------:R3:W5:Y:S01]  /*0160*/  @P0 LDG.E R0, desc[UR10][R16.64] ;  /* 0x0000000a10000981 */ /* 0x000762000c1e1900 */
[----:B------:R-:W-:Y:S05]  /*0170*/  BRA `(.L_x_11) ;  /* 0x0000000000187947 */ /* 0x000fea0003800000 */
.L_x_10:
[----:B------:R-:W0:Y:S08]  /*0180*/  LDC.64 R6, c[0x0][0x398] ;  /* 0x0000e600ff067b82 */ /* 0x000e300000000a00 */
[----:B------:R-:W1:Y:S01]  /*0190*/  LDC.64 R4, c[0x0][0x3a0] ;  /* 0x0000e800ff047b82 */ /* 0x000e620000000a00 */
[----:B0-----:R0:W5:Y:S04]  /*01a0*/  LDG.E R2, desc[UR10][R6.64+0xf8] ;  /* 0x0000f80a06027981 */ /* 0x001168000c1e1900 */
[----:B-1----:R0:W5:Y:S01]  /*01b0*/  LDG.E R5, desc[UR10][R4.64+0xf8] ;  /* 0x0000f80a04057981 */ /* 0x002162000c1e1900 */
[----:B------:R-:W-:-:S02]  /*01c0*/  IMAD.MOV.U32 R0, RZ, RZ, 0xff38 ;  /* 0x0000ff38ff007424 */ /* 0x000fc400078e00ff */
[----:B------:R-:W-:-:S07]  /*01d0*/  IMAD.MOV.U32 R3, RZ, RZ, 0x10000 ;  /* 0x00010000ff037424 */ /* 0x000fce00078e00ff */
.L_x_11:
[----:B0-----:R-:W0:Y:S01]  /*01e0*/  LDC R4, c[0x0][0x360] ;  /* 0x0000d800ff047b82 */ /* 0x001e220000000800 */
[----:B---3-5:R-:W-:Y:S01]  /*01f0*/  IMAD.IADD R6, R5, 0x1, R2 ;  /* 0x0000000105067824 */ /* 0x028fe200078e0202 */
[----:B------:R-:W-:-:S04]  /*0200*/  UMOV UR4, 0x400 ;  /* 0x0000040000047882 */ /* 0x000fc80000000000 */
[----:B------:R-:W-:Y:S02]  /*0210*/  LOP3.LUT R6, RZ, R6, RZ, 0x33, !PT ;  /* 0x00000006ff067212 */ /* 0x000fe400078e33ff */
[----:B------:R-:W1:Y:S01]  /*0220*/  S2UR UR5, SR_CgaCtaId ;  /* 0x00000000000579c3 */ /* 0x000e620000008800 */
[----:B0-----:R-:W0:Y:S01]  /*0230*/  I2F.U32.RP R8, R4 ;  /* 0x0000000400087306 */ /* 0x001e220000209000 */
[----:B------:R-:W-:Y:S01]  /*0240*/  IADD3 R9, PT, PT, R6, R4, R3 ;  /* 0x0000000406097210 */ /* 0x000fe20007ffe003 */
[----:B------:R-:W-:Y:S01]  /*0250*/  IMAD.MOV.U32 R6, RZ, RZ, RZ ;  /* 0x000000ffff067224 */ /* 0x000fe200078e00ff */
[----:B------:R-:W-:-:S03]  /*0260*/  ISETP.NE.U32.AND P2, PT, R4, RZ, PT ;  /* 0x000000ff0400720c */ /* 0x000fc60003f45070 */
[----:B------:R-:W-:Y:S01]  /*0270*/  IMAD.IADD R9, R9, 0x1, R0 ;  /* 0x0000000109097824 */ /* 0x000fe200078e0200 */
[----:B-1----:R-:W-:Y:S02]  /*0280*/  ULEA UR6, UR5, UR4, 0x18 ;  /* 0x0000000405067291 */ /* 0x002fe4000f8ec0ff */
[----:B------:R-:W-:-:S04]  /*0290*/  UIADD3 UR4, UPT, UPT, UR4, 0x1000, URZ ;  /* 0x0000100004047890 */ /* 0x000fc8000fffe0ff */
[----:B------:R-:W-:Y:S01]  /*02a0*/  ULEA UR5, UR5, UR4, 0x18 ;  /* 0x0000000405057291 */ /* 0x000fe2000f8ec0ff */
[----:B0-----:R-:W0:Y:S02]  /*02b0*/  MUFU.RCP R8, R8 ;  /* 0x0000000800087308 */ /* 0x001e240000001000 */
[----:B------:R-:W-:Y:S01]  /*02c0*/  STS.64 [UR6+0x2000], RZ ;  /* 0x002000ffff007988 */ /* 0x000fe20008000a06 */
[----:B------:R-:W-:Y:S01]  /*02d0*/  UMOV UR4, URZ ;  /* 0x000000ff00047c82 */ /* 0x000fe20008000000 */
[----:B0-----:R-:W-:-:S06]  /*02e0*/  VIADD R7, R8, 0xffffffe ;  /* 0x0ffffffe08077836 */ /* 0x001fcc0000000000 */
[----:B------:R-:W0:Y:S02]  /*02f0*/  F2I.FTZ.U32.TRUNC.NTZ R7, R7 ;  /* 0x0000000700077305 */ /* 0x000e24000021f000 */
[----:B0-----:R-:W-:-:S04]  /*0300*/  IMAD.MOV R11, RZ, RZ, -R7 ;  /* 0x000000ffff0b7224 */ /* 0x001fc800078e0a07 */
[----:B------:R-:W-:-:S04]  /*0310*/  IMAD R11, R11, R4, RZ ;  /* 0x000000040b0b7224 */ /* 0x000fc800078e02ff */
[----:B------:R-:W-:-:S06]  /*0320*/  IMAD.HI.U32 R6, R7, R11, R6 ;  /* 0x0000000b07067227 */ /* 0x000fcc00078e0006 */
[----:B------:R-:W-:-:S04]  /*0330*/  IMAD.HI.U32 R12, R6, R9, RZ ;  /* 0x00000009060c7227 */ /* 0x000fc800078e00ff */
[----:B------:R-:W-:-:S04]  /*0340*/  IMAD.MOV R6, RZ, RZ, -R12 ;  /* 0x000000ffff067224 */ /* 0x000fc800078e0a0c */
[----:B------:R-:W-:Y:S02]  /*0350*/  IMAD R9, R4, R6, R9 ;  /* 0x0000000604097224 */ /* 0x000fe400078e0209 */
[----:B------:R-:W0:Y:S03]  /*0360*/  S2R R6, SR_TID.X ;  /* 0x0000000000067919 */ /* 0x000e260000002100 */
[----:B------:R-:W-:-:S13]  /*0370*/  ISETP.GE.U32.AND P0, PT, R9, R4, PT ;  /* 0x000000040900720c */ /* 0x000fda0003f06070 */
[----:B------:R-:W-:Y:S02]  /*0380*/  @P0 IMAD.IADD R9, R9, 0x1, -R4 ;  /* 0x0000000109090824 */ /* 0x000fe400078e0a04 */
[----:B------:R-:W-:-:S03]  /*0390*/  @P0 VIADD R12, R12, 0x1 ;  /* 0x000000010c0c0836 */ /* 0x000fc60000000000 */
[----:B------:R-:W-:Y:S01]  /*03a0*/  ISETP.GE.U32.AND P1, PT, R9, R4, PT ;  /* 0x000000040900720c */ /* 0x000fe20003f26070 */
[C---:B0-----:R-:W-:Y:S01]  /*03b0*/  IMAD.IADD R7, R6.reuse, 0x1, R5 ;  /* 0x0000000106077824 */ /* 0x041fe200078e0205 */
[----:B------:R-:W-:-:S11]  /*03c0*/  LEA R9, R6, UR6, 0x2 ;  /* 0x0000000606097c11 */ /* 0x000fd6000f8e10ff */
[----:B------:R-:W-:Y:S01]  /*03d0*/  @P1 VIADD R12, R12, 0x1 ;  /* 0x000000010c0c1836 */ /* 0x000fe20000000000 */
[----:B------:R-:W-:Y:S01]  /*03e0*/  @!P2 LOP3.LUT R12, RZ, R4, RZ, 0x33, !PT ;  /* 0x00000004ff0ca212 */ /* 0x000fe200078e33ff */
[C-C-:B------:R-:W-:Y:S01]  /*03f0*/  IMAD.IADD R8, R6.reuse, 0x1, R2.reuse ;  /* 0x0000000106087824 */ /* 0x140fe200078e0202 */
[----:B------:R-:W-:Y:S01]  /*0400*/  LEA R10, R6, UR5, 0x2 ;  /* 0x00000005060a7c11 */ /* 0x000fe2000f8e10ff */
[----:B------:R-:W-:Y:S01]  /*0410*/  IMAD.IADD R11, R7, 0x1, R2 ;  /* 0x00000001070b7824 */ /* 0x000fe200078e0202 */
[----:B------:R-:W-:-:S07]  /*0420*/  VIMNMX R12, PT, PT, R12, 0x1, !PT ;  /* 0x000000010c0c7848 */ /* 0x000fce0007fe0100 */
.L_x_29:
[----:B0-----:R-:W0:Y:S08]  /*0430*/  S2UR UR7, SR_CgaCtaId ;  /* 0x00000000000779c3 */ /* 0x001e300000008800 */
[----:B------:R-:W-:Y:S06]  /*0440*/  BAR.SYNC.DEFER_BLOCKING 0x0 ;  /* 0x0000000000007b1d */ /* 0x000fec0000010000 */
[----:B------:R-:W-:Y:S01]  /*0450*/  UMOV UR6, 0x400 ;  /* 0x0000040000067882 */ /* 0x000fe20000000000 */
[----:B------:R-:W-:Y:S01]  /*0460*/  BSSY.RECONVERGENT B0, `(.L_x_12) ;  /* 0x000000a000007945 */ /* 0x000fe20003800200 */
[----:B0-----:R-:W-:-:S09]  /*0470*/  ULEA UR7, UR7, UR6, 0x18 ;  /* 0x0000000607077291 */ /* 0x001fd2000f8ec0ff */
[----:B---3--:R-:W0:Y:S02]  /*0480*/  LDS R13, [UR7+0x2000] ;  /* 0x00200007ff0d7984 */ /* 0x008e240008000800 */
[----:B0-----:R-:W-:-:S05]  /*0490*/  IMAD.IADD R13, R8, 0x1, R13 ;  /* 0x00000001080d7824 */ /* 0x001fca00078e020d */
[----:B------:R-:W-:-:S13]  /*04a0*/  ISETP.GE.U32.AND P0, PT, R13, R3, PT ;  /* 0x000000030d00720c */ /* 0x000fda0003f06070 */
[----:B-12---:R-:W-:Y:S05]  /*04b0*/  @P0 BRA `(.L_x_13) ;  /* 0x0000000000100947 */ /* 0x006fea0003800000 */
[----:B------:R-:W0:Y:S02]  /*04c0*/  LDC.64 R14, c[0x0][0x380] ;  /* 0x0000e000ff0e7b82 */ /* 0x000e240000000a00 */
[----:B0-----:R-:W-:-:S06]  /*04d0*/  IMAD.WIDE.U32 R14, R13, 0x4, R14 ;  /* 0x000000040d0e7825 */ /* 0x001fcc00078e000e */
[----:B------:R-:W2:Y:S04]  /*04e0*/  LDG.E R14, desc[UR10][R14.64] ;  /* 0x0000000a0e0e7981 */ /* 0x000ea8000c1e1900 */
[----:B--2---:R0:W-:Y:S02]  /*04f0*/  STS [R9], R14 ;  /* 0x0000000e09007388 */ /* 0x0041e40000000800 */
.L_x_13:
[----:B------:R-:W-:Y:S05]  /*0500*/  BSYNC.RECONVERGENT B0 ;  /* 0x0000000000007941 */ /* 0x000fea0003800200 */
.L_x_12:
[----:B0-----:R-:W0:Y:S01]  /*0510*/  LDS R14, [UR7+0x2004] ;  /* 0x00200407ff0e7984 */ /* 0x001e220008000800 */
[----:B------:R-:W-:Y:S01]  /*0520*/  BSSY.RECONVERGENT B0, `(.L_x_14) ;  /* 0x0000008000007945 */ /* 0x000fe20003800200 */
[----:B0-----:R-:W-:-:S05]  /*0530*/  IMAD.IADD R13, R7, 0x1, R14 ;  /* 0x00000001070d7824 */ /* 0x001fca00078e020e */
[----:B------:R-:W-:-:S13]  /*0540*/  ISETP.GE.U32.AND P0, PT, R13, R0, PT ;  /* 0x000000000d00720c */ /* 0x000fda0003f06070 */
[----:B------:R-:W-:Y:S05]  /*0550*/  @P0 BRA `(.L_x_15) ;  /* 0x0000000000100947 */ /* 0x000fea0003800000 */
[----:B------:R-:W0:Y:S02]  /*0560*/  LDC.64 R14, c[0x0][0x388] ;  /* 0x0000e200ff0e7b82 */ /* 0x000e240000000a00 */
[----:B0-----:R-:W-:-:S06]  /*0570*/  IMAD.WIDE.U32 R14, R13, 0x4, R14 ;  /* 0x000000040d0e7825 */ /* 0x001fcc00078e000e */
[----:B------:R-:W2:Y:S04]  /*0580*/  LDG.E R15, desc[UR10][R14.64] ;  /* 0x0000000a0e0f7981 */ /* 0x000ea8000c1e1900 */
[----:B--2---:R0:W-:Y:S02]  /*0590*/  STS [R10], R15 ;  /* 0x0000000f0a007388 */ /* 0x0041e40000000800 */
.L_x_15:
[----:B------:R-:W-:Y:S05]  /*05a0*/  BSYNC.RECONVERGENT B0 ;  /* 0x0000000000007941 */ /* 0x000fea0003800200 */
.L_x_14:
[----:B------:R-:W-:Y:S06]  /*05b0*/  BAR.SYNC.DEFER_BLOCKING 0x0 ;  /* 0x0000000000007b1d */ /* 0x000fec0000010000 */
[----:B------:R-:W-:Y:S01]  /*05c0*/  BSSY.RECONVERGENT B0, `(.L_x_16) ;  /* 0x0000055000007945 */ /* 0x000fe20003800200 */
[----:B0-----:R-:W0:Y:S02]  /*05d0*/  LDS.64 R14, [UR7+0x2000] ;  /* 0x00200007ff0e7984 */ /* 0x001e240008000a00 */
[----:B0-----:R-:W-:Y:S02]  /*05e0*/  IADD3 R13, PT, PT, R3, -R2, -R14 ;  /* 0x80000002030d7210 */ /* 0x001fe40007ffe80e */
[----:B------:R-:W-:-:S02]  /*05f0*/  IADD3 R15, PT, PT, R0, -R5, -R15 ;  /* 0x80000005000f7210 */ /* 0x000fc40007ffe80f */
[-C--:B------:R-:W-:Y:S02]  /*0600*/  ISETP.GT.AND P0, PT, R13, R4.reuse, PT ;  /* 0x000000040d00720c */ /* 0x080fe40003f04270 */
[----:B------:R-:W-:Y:S02]  /*0610*/  VIMNMX R13, PT, PT, RZ, R13, !PT ;  /* 0x0000000dff0d7248 */ /* 0x000fe40007fe0100 */
[----:B------:R-:W-:Y:S02]  /*0620*/  ISETP.GT.AND P1, PT, R15, R4, PT ;  /* 0x000000040f00720c */ /* 0x000fe40003f24270 */
[----:B------:R-:W-:Y:S02]  /*0630*/  VIMNMX R17, PT, PT, RZ, R15, !PT ;  /* 0x0000000fff117248 */ /* 0x000fe40007fe0100 */
[C---:B------:R-:W-:Y:S02]  /*0640*/  SEL R15, R4.reuse, R13, P0 ;  /* 0x0000000d040f7207 */ /* 0x040fe40000000000 */
[----:B------:R-:W-:-:S05]  /*0650*/  SEL R13, R4, R17, P1 ;  /* 0x00000011040d7207 */ /* 0x000fca0000800000 */
[----:B------:R-:W-:-:S05]  /*0660*/  IMAD.IADD R17, R15, 0x1, R13 ;  /* 0x000000010f117824 */ /* 0x000fca00078e020d */
[----:B------:R-:W-:-:S13]  /*0670*/  ISETP.GE.U32.AND P0, PT, R6, R17, PT ;  /* 0x000000110600720c */ /* 0x000fda0003f06070 */
[----:B------:R-:W-:Y:S05]  /*0680*/  @P0 BRA `(.L_x_17) ;  /* 0x0000000400200947 */ /* 0x000fea0003800000 */
[CC--:B------:R-:W-:Y:S01]  /*0690*/  VIMNMX.U32 R14, PT, PT, R15.reuse, R6.reuse, !PT ;  /* 0x000000060f0e7248 */ /* 0x0c0fe20007fe0000 */
[----:B------:R-:W-:Y:S01]  /*06a0*/  BSSY.RECONVERGENT B1, `(.L_x_18) ;  /* 0x0000027000017945 */ /* 0x000fe20003800200 */
[----:B------:R-:W-:-:S03]  /*06b0*/  VIMNMX.U32 R17, PT, PT, R15, R6, PT ;  /* 0x000000060f117248 */ /* 0x000fc60003fe0000 */
[----:B------:R-:W-:-:S04]  /*06c0*/  IMAD.IADD R14, R14, 0x1, -R15 ;  /* 0x000000010e0e7824 */ /* 0x000fc800078e0a0f */
[----:B------:R-:W-:-:S07]  /*06d0*/  IMAD.MOV.U32 R16, RZ, RZ, R14 ;  /* 0x000000ffff107224 */ /* 0x000fce00078e000e */
.L_x_25:
[----:B------:R-:W-:Y:S01]  /*06e0*/  BSSY.RECONVERGENT B2, `(.L_x_19) ;  /* 0x0000019000027945 */ /* 0x000fe20003800200 */
.L_x_23:
[----:B------:R-:W-:Y:S01]  /*06f0*/  IMAD.IADD R18, R17, 0x1, -R14 ;  /* 0x0000000111127824 */ /* 0x000fe200078e0a0e */
[----:B------:R-:W-:Y:S04]  /*0700*/  BSSY.RELIABLE B3, `(.L_x_20) ;  /* 0x0000014000037945 */ /* 0x000fe80003800100 */
[----:B------:R-:W-:-:S04]  /*0710*/  IABS R18, R18 ;  /* 0x0000001200127213 */ /* 0x000fc80000000000 */
[----:B------:R-:W-:-:S04]  /*0720*/  LEA.HI R18, R18, R18, RZ, 0x1 ;  /* 0x0000001212127211 */ /* 0x000fc800078f08ff */
[----:B------:R-:W-:-:S05]  /*0730*/  SHF.R.S32.HI R18, RZ, 0x1, R18 ;  /* 0x00000001ff127819 */ /* 0x000fca0000011412 */
[--C-:B------:R-:W-:Y:S02]  /*0740*/  IMAD.IADD R20, R16, 0x1, R18.reuse ;  /* 0x0000000110147824 */ /* 0x100fe400078e0212 */
[----:B------:R-:W-:-:S03]  /*0750*/  IMAD.IADD R22, R17, 0x1, -R18 ;  /* 0x0000000111167824 */ /* 0x000fc600078e0a12 */
[----:B------:R-:W-:-:S04]  /*0760*/  ISETP.GT.AND P0, PT, R20, R13, PT ;  /* 0x0000000d1400720c */ /* 0x000fc80003f04270 */
[----:B------:R-:W-:-:S13]  /*0770*/  ISETP.LT.OR P0, PT, R22, RZ, P0 ;  /* 0x000000ff1600720c */ /* 0x000fda0000701670 */
[----:B------:R-:W-:Y:S05]  /*0780*/  @P0 BRA `(.L_x_21) ;  /* 0x00000000002c0947 */ /* 0x000fea0003800000 */
[----:B------:R-:W-:Y:S02]  /*0790*/  ISETP.NE.AND P0, PT, R20, RZ, PT ;  /* 0x000000ff1400720c */ /* 0x000fe40003f05270 */
[C---:B------:R-:W-:Y:S02]  /*07a0*/  LEA R21, R22.reuse, UR7, 0x2 ;  /* 0x0000000716157c11 */ /* 0x040fe4000f8e10ff */
[----:B------:R-:W-:Y:S02]  /*07b0*/  ISETP.EQ.OR P0, PT, R22, R15, !P0 ;  /* 0x0000000f1600720c */ /* 0x000fe40004702670 */
[----:B------:R-:W-:-:S11]  /*07c0*/  LEA R23, R20, UR5, 0x2 ;  /* 0x0000000514177c11 */ /* 0x000fd6000f8e10ff */
[----:B------:R-:W-:Y:S05]  /*07d0*/  @P0 BREAK.RELIABLE B3 ;  /* 0x0000000000030942 */ /* 0x000fea0003800100 */
[----:B------:R-:W-:Y:S05]  /*07e0*/  @P0 BRA `(.L_x_22) ;  /* 0x0000000000200947 */ /* 0x000fea0003800000 */
[----:B------:R-:W-:Y:S04]  /*07f0*/  LDS R18, [R21] ;  /* 0x0000000015127984 */ /* 0x000fe80000000800 */
[----:B------:R-:W0:Y:S02]  /*0800*/  LDS R19, [R23+-0x4] ;  /* 0xfffffc0017137984 */ /* 0x000e240000000800 */
[----:B0-----:R-:W-:-:S13]  /*0810*/  ISETP.GT.AND P0, PT, R18, R19, PT ;  /* 0x000000131200720c */ /* 0x001fda0003f04270 */
[----:B------:R-:W-:Y:S05]  /*0820*/  @P0 BREAK.RELIABLE B3 ;  /* 0x0000000000030942 */ /* 0x000fea0003800100 */
[----:B------:R-:W-:Y:S05]  /*0830*/  @P0 BRA `(.L_x_22) ;  /* 0x00000000000c0947 */ /* 0x000fea0003800000 */
.L_x_21:
[----:B------:R-:W-:Y:S05]  /*0840*/  BSYNC.RELIABLE B3 ;  /* 0x0000000000037941 */ /* 0x000fea0003800100 */
.L_x_20:
[----:B------:R-:W-:Y:S01]  /*0850*/  VIADD R14, R22, 0x1 ;  /* 0x00000001160e7836 */ /* 0x000fe20000000000 */
[----:B------:R-:W-:Y:S06]  /*0860*/  BRA `(.L_x_23) ;  /* 0xfffffffc00a07947 */ /* 0x000fec000383ffff */
.L_x_22:
[----:B------:R-:W-:Y:S05]  /*0870*/  BSYNC.RECONVERGENT B2 ;  /* 0x0000000000027941 */ /* 0x000fea0003800200 */
.L_x_19:
[----:B------:R-:W-:-:S04]  /*0880*/  ISETP.NE.AND P0, PT, R22, RZ, PT ;  /* 0x000000ff1600720c */ /* 0x000fc80003f05270 */
[----:B------:R-:W-:-:S13]  /*0890*/  ISETP.EQ.OR P0, PT, R20, R13, !P0 ;  /* 0x0000000d1400720c */ /* 0x000fda0004702670 */
[----:B------:R-:W-:Y:S05]  /*08a0*/  @P0 BRA `(.L_x_24) ;  /* 0x0000000000180947 */ /* 0x000fea0003800000 */
[----:B------:R-:W-:Y:S04]  /*08b0*/  LDS R16, [R21+-0x4] ;  /* 0xfffffc0015107984 */ /* 0x000fe80000000800 */
[----:B------:R-:W0:Y:S02]  /*08c0*/  LDS R17, [R23] ;  /* 0x0000000017117984 */ /* 0x000e240000000800 */
[----:B0-----:R-:W-:-:S13]  /*08d0*/  ISETP.GT.AND P0, PT, R16, R17, PT ;  /* 0x000000111000720c */ /* 0x001fda0003f04270 */
[----:B------:R-:W-:Y:S02]  /*08e0*/  @P0 VIADD R17, R22, 0xffffffff ;  /* 0xffffffff16110836 */ /* 0x000fe40000000000 */
[----:B------:R-:W-:Y:S01]  /*08f0*/  @P0 VIADD R16, R20, 0x1 ;  /* 0x0000000114100836 */ /* 0x000fe20000000000 */
[----:B------:R-:W-:Y:S06]  /*0900*/  @P0 BRA `(.L_x_25) ;  /* 0xfffffffc00740947 */ /* 0x000fec000383ffff */
.L_x_24:
[----:B------:R-:W-:Y:S05]  /*0910*/  BSYNC.RECONVERGENT B1 ;  /* 0x0000000000017941 */ /* 0x000fea0003800200 */
.L_x_18:
[----:B------:R-:W-:Y:S01]  /*0920*/  ISETP.GE.AND P0, PT, R22, R15, PT ;  /* 0x0000000f1600720c */ /* 0x000fe20003f06270 */
[----:B------:R-:W-:-:S12]  /*0930*/  IMAD R19, R4, UR4, R11 ;  /* 0x0000000404137c24 */ /* 0x000fd8000f8e020b */
[----:B------:R0:W1:Y:S01]  /*0940*/  @P0 LDS R17, [R23] ;  /* 0x0000000017110984 */ /* 0x0000620000000800 */
[----:B------:R-:W-:Y:S05]  /*0950*/  @P0 BRA `(.L_x_26) ;  /* 0x00000000004c0947 */ /* 0x000fea0003800000 */
[----:B------:R-:W-:Y:S01]  /*0960*/  ISETP.NE.AND P0, PT, R20, R13, PT ;  /* 0x0000000d1400720c */ /* 0x000fe20003f05270 */
[----:B------:R-:W-:-:S12]  /*0970*/  BSSY.RELIABLE B1, `(.L_x_27) ;  /* 0x0000008000017945 */ /* 0x000fd80003800100 */
[----:B------:R2:W3:Y:S01]  /*0980*/  @!P0 LDS R13, [R21] ;  /* 0x00000000150d8984 */ /* 0x0004e20000000800 */
[----:B------:R-:W-:Y:S05]  /*0990*/  @!P0 BRA `(.L_x_28) ;  /* 0x0000000000148947 */ /* 0x000fea0003800000 */
[----:B---3--:R-:W-:Y:S04]  /*09a0*/  LDS R13, [R21] ;  /* 0x00000000150d7984 */ /* 0x008fe80000000800 */
[----:B-1----:R-:W1:Y:S02]  /*09b0*/  LDS R17, [R23] ;  /* 0x0000000017117984 */ /* 0x002e640000000800 */
[----:B-1----:R-:W-:-:S13]  /*09c0*/  ISETP.GT.AND P0, PT, R13, R17, PT ;  /* 0x000000110d00720c */ /* 0x002fda0003f04270 */
[----:B------:R-:W-:Y:S05]  /*09d0*/  @P0 BREAK.RELIABLE B1 ;  /* 0x0000000000010942 */ /* 0x000fea0003800100 */
[----:B------:R-:W-:Y:S05]  /*09e0*/  @P0 BRA `(.L_x_26) ;  /* 0x0000000000280947 */ /* 0x000fea0003800000 */
.L_x_28:
[----:B------:R-:W-:Y:S05]  /*09f0*/  BSYNC.RELIABLE B1 ;  /* 0x0000000000017941 */ /* 0x000fea0003800100 */
.L_x_27:
[----:B------:R-:W4:Y:S01]  /*0a00*/  S2UR UR8, SR_CgaCtaId ;  /* 0x00000000000879c3 */ /* 0x000f220000008800 */
[----:B------:R-:W-:Y:S02]  /*0a10*/  UMOV UR6, 0x400 ;  /* 0x0000040000067882 */ /* 0x000fe40000000000 */
[----:B------:R-:W-:-:S05]  /*0a20*/  UIADD3 UR6, UPT, UPT, UR6, 0x2000, URZ ;  /* 0x0000200006067890 */ /* 0x000fca000fffe0ff */
[----:B------:R-:W5:Y:S01]  /*0a30*/  LDC.64 R14, c[0x0][0x390] ;  /* 0x0000e400ff0e7b82 */ /* 0x000f620000000a00 */
[----:B----4-:R-:W-:Y:S01]  /*0a40*/  ULEA UR6, UR8, UR6, 0x18 ;  /* 0x0000000608067291 */ /* 0x010fe2000f8ec0ff */
[----:B-----5:R-:W-:-:S08]  /*0a50*/  IMAD.WIDE R14, R19, 0x4, R14 ;  /* 0x00000004130e7825 */ /* 0x020fd000078e020e */
[----:B------:R-:W-:Y:S04]  /*0a60*/  ATOMS.POPC.INC.32 RZ, [UR6] ;  /* 0x00000000ffff7f8c */ /* 0x000fe8000d800006 */
[----:B---3--:R3:W-:Y:S01]  /*0a70*/  STG.E desc[UR10][R14.64], R13 ;  /* 0x0000000d0e007986 */ /* 0x0087e2000c10190a */
[----:B------:R-:W-:Y:S05]  /*0a80*/  BRA `(.L_x_17) ;  /* 0x0000000000207947 */ /* 0x000fea0003800000 */
.L_x_26:
[----:B------:R-:W3:Y:S01]  /*0a90*/  S2UR UR8, SR_CgaCtaId ;  /* 0x00000000000879c3 */ /* 0x000ee20000008800 */
[----:B------:R-:W-:Y:S02]  /*0aa0*/  UMOV UR6, 0x400 ;  /* 0x0000040000067882 */ /* 0x000fe40000000000 */
[----:B------:R-:W-:-:S05]  /*0ab0*/  UIADD3 UR6, UPT, UPT, UR6, 0x2004, URZ ;  /* 0x0000200406067890 */ /* 0x000fca000fffe0ff */
[----:B------:R-:W4:Y:S01]  /*0ac0*/  LDC.64 R14, c[0x0][0x390] ;  /* 0x0000e400ff0e7b82 */ /* 0x000f220000000a00 */
[----:B---3--:R-:W-:Y:S01]  /*0ad0*/  ULEA UR6, UR8, UR6, 0x18 ;  /* 0x0000000608067291 */ /* 0x008fe2000f8ec0ff */
[----:B----4-:R-:W-:-:S08]  /*0ae0*/  IMAD.WIDE R14, R19, 0x4, R14 ;  /* 0x00000004130e7825 */ /* 0x010fd000078e020e */
[----:B------:R-:W-:Y:S04]  /*0af0*/  ATOMS.POPC.INC.32 RZ, [UR6] ;  /* 0x00000000ffff7f8c */ /* 0x000fe8000d800006 */
[----:B-1----:R1:W-:Y:S02]  /*0b00*/  STG.E desc[UR10][R14.64], R17 ;  /* 0x000000110e007986 */ /* 0x0023e4000c10190a */
.L_x_17:
[----:B------:R-:W-:Y:S05]  /*0b10*/  BSYNC.RECONVERGENT B0 ;  /* 0x0000000000007941 */ /* 0x000fea0003800200 */
.L_x_16:
[----:B------:R-:W-:Y:S05]  /*0b20*/  WARPSYNC.ALL ;  /* 0x0000000000007948 */ /* 0x000fea0003800000 */
[----:B------:R-:W-:-:S06]  /*0b30*/  UIADD3 UR4, UPT, UPT, UR4, 0x1, URZ ;  /* 0x0000000104047890 */ /* 0x000fcc000fffe0ff */
[----:B------:R-:W-:-:S13]  /*0b40*/  ISETP.NE.AND P0, PT, R12, UR4, PT ;  /* 0x000000040c007c0c */ /* 0x000fda000bf05270 */
[----:B------:R-:W-:Y:S05]  /*0b50*/  @P0 BRA `(.L_x_29) ;  /* 0xfffffff800340947 */ /* 0x000fea000383ffff */
[----:B------:R-:W-:Y:S05]  /*0b60*/  EXIT ;  /* 0x000000000000794d */ /* 0x000fea0003800000 */
.L_x_30:
        /* <DEDUP_REMOVED lines=9> */
.L_x_32:


//--------------------- .nv.shared.reserved.0     --------------------------
	.section	.nv.shared.reserved.0,"aw",@nobits
	.weak		__nv_reservedSMEM_offset_0_alias
	.size		__nv_reservedSMEM_offset_0_alias, 0, 64
	.other		__nv_reservedSMEM_offset_0_alias,@"STO_CUDA_RESERVED_SHARED STV_DEFAULT"
__nv_reservedSMEM_offset_0_alias:
	.zero		0
	.zero		64


//--------------------- .nv.shared._Z10mergeBig_kPiS_S_S_S_ --------------------------
	.section	.nv.shared._Z10mergeBig_kPiS_S_S_S_,"aw",@nobits
	.sectionflags	@""
	.align	4
.nv.shared._Z10mergeBig_kPiS_S_S_S_:
	.zero		9224


//--------------------- .nv.constant0._Z9pathBig_kPiS_S_S_S_ --------------------------
	.section	.nv.constant0._Z9pathBig_kPiS_S_S_S_,"a",@progbits
	.sectionflags	@""
	.align	4
.nv.constant0._Z9pathBig_kPiS_S_S_S_:
	.zero		936


//--------------------- .nv.constant0._Z10mergeBig_kPiS_S_S_S_ --------------------------
	.section	.nv.constant0._Z10mergeBig_kPiS_S_S_S_,"a",@progbits
	.sectionflags	@""
	.align	4
.nv.constant0._Z10mergeBig_kPiS_S_S_S_:
	.zero		936


//--------------------- SYMBOLS --------------------------

	.type		.nv.reservedSmem.offset0,@object
	.size		.nv.reservedSmem.offset0,0x4
	.type		.nv.reservedSmem.cap,@object
	.size		.nv.reservedSmem.cap,0x4
